//
// Generated by NVIDIA NVVM Compiler
//
// Compiler Build ID: CL-36424714
// Cuda compilation tools, release 13.0, V13.0.88
// Based on NVVM 20.0.0
//

.version 9.0
.target sm_100
.address_size 64

	// .globl	_Z12count_kernelPiS_ii
// _ZZ12count_kernelPiS_iiE11local_count has been demoted

.visible .entry _Z12count_kernelPiS_ii(
	.param .u64 .ptr .align 1 _Z12count_kernelPiS_ii_param_0,
	.param .u64 .ptr .align 1 _Z12count_kernelPiS_ii_param_1,
	.param .u32 _Z12count_kernelPiS_ii_param_2,
	.param .u32 _Z12count_kernelPiS_ii_param_3
)
{
	.reg .pred 	%p<4>;
	.reg .b32 	%r<20>;
	.reg .b64 	%rd<9>;
	// demoted variable
	.shared .align 4 .b8 _ZZ12count_kernelPiS_iiE11local_count[64];
	ld.param.u64 	%rd1, [_Z12count_kernelPiS_ii_param_0];
	ld.param.u64 	%rd2, [_Z12count_kernelPiS_ii_param_1];
	ld.param.u32 	%r4, [_Z12count_kernelPiS_ii_param_2];
	ld.param.u32 	%r5, [_Z12count_kernelPiS_ii_param_3];
	mov.u32 	%r1, %tid.x;
	mov.u32 	%r6, %ctaid.x;
	mov.u32 	%r7, %ntid.x;
	mad.lo.s32 	%r2, %r6, %r7, %r1;
	setp.gt.u32 	%p1, %r1, 15;
	shl.b32 	%r8, %r1, 2;
	mov.u32 	%r9, _ZZ12count_kernelPiS_iiE11local_count;
	add.s32 	%r3, %r9, %r8;
	@%p1 bra 	$L__BB0_2;
	mov.b32 	%r10, 0;
	st.shared.u32 	[%r3], %r10;
$L__BB0_2:
	bar.sync 	0;
	setp.ge.s32 	%p2, %r2, %r4;
	@%p2 bra 	$L__BB0_4;
	cvta.to.global.u64 	%rd3, %rd1;
	mul.wide.s32 	%rd4, %r2, 4;
	add.s64 	%rd5, %rd3, %rd4;
	ld.global.u32 	%r11, [%rd5];
	shr.s32 	%r12, %r11, %r5;
	shl.b32 	%r13, %r12, 2;
	and.b32  	%r14, %r13, 60;
	add.s32 	%r16, %r9, %r14;
	atom.shared.add.u32 	%r17, [%r16], 1;
$L__BB0_4:
	setp.gt.u32 	%p3, %r1, 15;
	bar.sync 	0;
	@%p3 bra 	$L__BB0_6;
	cvta.to.global.u64 	%rd6, %rd2;
	mul.wide.u32 	%rd7, %r1, 4;
	add.s64 	%rd8, %rd6, %rd7;
	ld.shared.u32 	%r18, [%r3];
	atom.global.add.u32 	%r19, [%rd8], %r18;
$L__BB0_6:
	ret;

}
	// .globl	_Z14scatter_kernelPiS_S_ii
.visible .entry _Z14scatter_kernelPiS_S_ii(
	.param .u64 .ptr .align 1 _Z14scatter_kernelPiS_S_ii_param_0,
	.param .u64 .ptr .align 1 _Z14scatter_kernelPiS_S_ii_param_1,
	.param .u64 .ptr .align 1 _Z14scatter_kernelPiS_S_ii_param_2,
	.param .u32 _Z14scatter_kernelPiS_S_ii_param_3,
	.param .u32 _Z14scatter_kernelPiS_S_ii_param_4
)
{
	.reg .pred 	%p<2>;
	.reg .b32 	%r<12>;
	.reg .b64 	%rd<14>;

	ld.param.u64 	%rd1, [_Z14scatter_kernelPiS_S_ii_param_0];
	ld.param.u64 	%rd2, [_Z14scatter_kernelPiS_S_ii_param_1];
	ld.param.u64 	%rd3, [_Z14scatter_kernelPiS_S_ii_param_2];
	ld.param.u32 	%r3, [_Z14scatter_kernelPiS_S_ii_param_3];
	ld.param.u32 	%r2, [_Z14scatter_kernelPiS_S_ii_param_4];
	mov.u32 	%r4, %ctaid.x;
	mov.u32 	%r5, %ntid.x;
	mov.u32 	%r6, %tid.x;
	mad.lo.s32 	%r1, %r4, %r5, %r6;
	setp.ge.s32 	%p1, %r1, %r3;
	@%p1 bra 	$L__BB1_2;
	cvta.to.global.u64 	%rd4, %rd1;
	cvta.to.global.u64 	%rd5, %rd3;
	cvta.to.global.u64 	%rd6, %rd2;
	mul.wide.s32 	%rd7, %r1, 4;
	add.s64 	%rd8, %rd4, %rd7;
	ld.global.u32 	%r7, [%rd8];
	shr.s32 	%r8, %r7, %r2;
	shl.b32 	%r9, %r8, 2;
	cvt.u64.u32 	%rd9, %r9;
	and.b64  	%rd10, %rd9, 60;
	add.s64 	%rd11, %rd5, %rd10;
	atom.global.add.u32 	%r10, [%rd11], 1;
	ld.global.u32 	%r11, [%rd8];
	mul.wide.s32 	%rd12, %r10, 4;
	add.s64 	%rd13, %rd6, %rd12;
	st.global.u32 	[%rd13], %r11;
$L__BB1_2:
	ret;

}


// ===== COMPILED SASS (sm_100) =====

	.target	sm_100

	.elftype	@"ET_EXEC"


//--------------------- .note.nv.tkinfo           --------------------------
	.section	.note.nv.tkinfo,"",@"SHT_NOTE"
	.sectionflags	@"SHF_NOTE_NV_TKINFO"
	.tkinfo
        /*0018*/ 	.word	0x00000002
        /*0030*/ 	.string	""
        /*0030*/ 	.string	"ptxas"
        /*0030*/ 	.string	"Cuda compilation tools, release 13.0, V13.0.88"
        /*0030*/ 	.string	"Build cuda_13.0.r13.0/compiler.36424714_0"
        /*0030*/ 	.string	"-arch sm_100 -m 64 "



//--------------------- .note.nv.cuinfo           --------------------------
	.section	.note.nv.cuinfo,"",@"SHT_NOTE"
	.sectionflags	@"SHF_NOTE_NV_CUINFO"
        /*0018*/ 	.short	0x0002
        /*001a*/ 	.short	0x0064
        /*001c*/ 	.short	0x0082
	.zero		2


//--------------------- .nv.info                  --------------------------
	.section	.nv.info,"",@"SHT_CUDA_INFO"
	.align	4


	//----- nvinfo : EIATTR_REGCOUNT
	.align		4
        /*0000*/ 	.byte	0x04, 0x2f
        /*0002*/ 	.short	(.L_1 - .L_0)
	.align		4
.L_0:
        /*0004*/ 	.word	index@(_Z12count_kernelPiS_ii)
        /*0008*/ 	.word	0x0000000a


	//----- nvinfo : EIATTR_FRAME_SIZE
	.align		4
.L_1:
        /*000c*/ 	.byte	0x04, 0x11
        /*000e*/ 	.short	(.L_3 - .L_2)
	.align		4
.L_2:
        /*0010*/ 	.word	index@(_Z12count_kernelPiS_ii)
        /*0014*/ 	.word	0x00000000


	//----- nvinfo : EIATTR_REGCOUNT
	.align		4
.L_3:
        /*0018*/ 	.byte	0x04, 0x2f
        /*001a*/ 	.short	(.L_5 - .L_4)
	.align		4
.L_4:
        /*001c*/ 	.word	index@(_Z14scatter_kernelPiS_S_ii)
        /*0020*/ 	.word	0x0000000e


	//----- nvinfo : EIATTR_FRAME_SIZE
	.align		4
.L_5:
        /*0024*/ 	.byte	0x04, 0x11
        /*0026*/ 	.short	(.L_7 - .L_6)
	.align		4
.L_6:
        /*0028*/ 	.word	index@(_Z14scatter_kernelPiS_S_ii)
        /*002c*/ 	.word	0x00000000


	//----- nvinfo : EIATTR_MIN_STACK_SIZE
	.align		4
.L_7:
        /*0030*/ 	.byte	0x04, 0x12
        /*0032*/ 	.short	(.L_9 - .L_8)
	.align		4
.L_8:
        /*0034*/ 	.word	index@(_Z14scatter_kernelPiS_S_ii)
        /*0038*/ 	.word	0x00000000


	//----- nvinfo : EIATTR_MIN_STACK_SIZE
	.align		4
.L_9:
        /*003c*/ 	.byte	0x04, 0x12
        /*003e*/ 	.short	(.L_11 - .L_10)
	.align		4
.L_10:
        /*0040*/ 	.word	index@(_Z12count_kernelPiS_ii)
        /*0044*/ 	.word	0x00000000
.L_11:


//--------------------- .nv.compat                --------------------------
	.section	.nv.compat,"",@"SHT_CUDA_COMPAT_INFO"
	.align	4
        /*0000*/ 	.byte	0x02, 0x09, 0x00, 0x00, 0x02, 0x02, 0x01, 0x00, 0x02, 0x05, 0x05, 0x00, 0x03, 0x07, 0x01, 0x01
        /*0010*/ 	.byte	0x02, 0x03, 0x00, 0x00, 0x02, 0x06, 0x01, 0x00, 0x04, 0x0b, 0x08, 0x00, 0x09, 0x00, 0x00, 0x00
        /*0020*/ 	.byte	0x00, 0x00, 0x00, 0x00


//--------------------- .nv.info._Z14scatter_kernelPiS_S_ii --------------------------
	.section	.nv.info._Z14scatter_kernelPiS_S_ii,"",@"SHT_CUDA_INFO"
	.sectionflags	@""
	.align	4


	//----- nvinfo : EIATTR_CUDA_API_VERSION
	.align		4
        /*0000*/ 	.byte	0x04, 0x37
        /*0002*/ 	.short	(.L_13 - .L_12)
.L_12:
        /*0004*/ 	.word	0x00000082


	//----- nvinfo : EIATTR_KPARAM_INFO
	.align		4
.L_13:
        /*0008*/ 	.byte	0x04, 0x17
        /*000a*/ 	.short	(.L_15 - .L_14)
.L_14:
        /*000c*/ 	.word	0x00000000
        /*0010*/ 	.short	0x0004
        /*0012*/ 	.short	0x001c
        /*0014*/ 	.byte	0x00, 0xf0, 0x11, 0x00


	//----- nvinfo : EIATTR_KPARAM_INFO
	.align		4
.L_15:
        /*0018*/ 	.byte	0x04, 0x17
        /*001a*/ 	.short	(.L_17 - .L_16)
.L_16:
        /*001c*/ 	.word	0x00000000
        /*0020*/ 	.short	0x0003
        /*0022*/ 	.short	0x0018
        /*0024*/ 	.byte	0x00, 0xf0, 0x11, 0x00


	//----- nvinfo : EIATTR_KPARAM_INFO
	.align		4
.L_17:
        /*0028*/ 	.byte	0x04, 0x17
        /*002a*/ 	.short	(.L_19 - .L_18)
.L_18:
        /*002c*/ 	.word	0x00000000
        /*0030*/ 	.short	0x0002
        /*0032*/ 	.short	0x0010
        /*0034*/ 	.byte	0x00, 0xf5, 0x21, 0x00


	//----- nvinfo : EIATTR_KPARAM_INFO
	.align		4
.L_19:
        /*0038*/ 	.byte	0x04, 0x17
        /*003a*/ 	.short	(.L_21 - .L_20)
.L_20:
        /*003c*/ 	.word	0x00000000
        /*0040*/ 	.short	0x0001
        /*0042*/ 	.short	0x0008
        /*0044*/ 	.byte	0x00, 0xf5, 0x21, 0x00


	//----- nvinfo : EIATTR_KPARAM_INFO
	.align		4
.L_21:
        /*0048*/ 	.byte	0x04, 0x17
        /*004a*/ 	.short	(.L_23 - .L_22)
.L_22:
        /*004c*/ 	.word	0x00000000
        /*0050*/ 	.short	0x0000
        /*0052*/ 	.short	0x0000
        /*0054*/ 	.byte	0x00, 0xf5, 0x21, 0x00


	//----- nvinfo : EIATTR_SPARSE_MMA_MASK
	.align		4
.L_23:
        /*0058*/ 	.byte	0x03, 0x50
        /*005a*/ 	.short	0x0000


	//----- nvinfo : EIATTR_MAXREG_COUNT
	.align		4
        /*005c*/ 	.byte	0x03, 0x1b
        /*005e*/ 	.short	0x00ff


	//----- nvinfo : EIATTR_MERCURY_ISA_VERSION
	.align		4
        /*0060*/ 	.byte	0x03, 0x5f
        /*0062*/ 	.short	0x0101


	//----- nvinfo : EIATTR_VRC_CTA_INIT_COUNT
	.align		4
        /*0064*/ 	.byte	0x02, 0x4a
	.zero		1
	.zero		1


	//----- nvinfo : EIATTR_EXIT_INSTR_OFFSETS
	.align		4
        /*0068*/ 	.byte	0x04, 0x1c
        /*006a*/ 	.short	(.L_25 - .L_24)


	//   ....[0]....
.L_24:
        /*006c*/ 	.word	0x00000070


	//   ....[1]....
        /*0070*/ 	.word	0x00000190


	//----- nvinfo : EIATTR_CBANK_PARAM_SIZE
	.align		4
.L_25:
        /*0074*/ 	.byte	0x03, 0x19
        /*0076*/ 	.short	0x0020


	//----- nvinfo : EIATTR_PARAM_CBANK
	.align		4
        /*0078*/ 	.byte	0x04, 0x0a
        /*007a*/ 	.short	(.L_27 - .L_26)
	.align		4
.L_26:
        /*007c*/ 	.word	index@(.nv.constant0._Z14scatter_kernelPiS_S_ii)
        /*0080*/ 	.short	0x0380
        /*0082*/ 	.short	0x0020


	//----- nvinfo : EIATTR_SW_WAR
	.align		4
.L_27:
        /*0084*/ 	.byte	0x04, 0x36
        /*0086*/ 	.short	(.L_29 - .L_28)
.L_28:
        /*0088*/ 	.word	0x00000008
.L_29:


//--------------------- .nv.info._Z12count_kernelPiS_ii --------------------------
	.section	.nv.info._Z12count_kernelPiS_ii,"",@"SHT_CUDA_INFO"
	.sectionflags	@""
	.align	4


	//----- nvinfo : EIATTR_CUDA_API_VERSION
	.align		4
        /*0000*/ 	.byte	0x04, 0x37
        /*0002*/ 	.short	(.L_31 - .L_30)
.L_30:
        /*0004*/ 	.word	0x00000082


	//----- nvinfo : EIATTR_KPARAM_INFO
	.align		4
.L_31:
        /*0008*/ 	.byte	0x04, 0x17
        /*000a*/ 	.short	(.L_33 - .L_32)
.L_32:
        /*000c*/ 	.word	0x00000000
        /*0010*/ 	.short	0x0003
        /*0012*/ 	.short	0x0014
        /*0014*/ 	.byte	0x00, 0xf0, 0x11, 0x00


	//----- nvinfo : EIATTR_KPARAM_INFO
	.align		4
.L_33:
        /*0018*/ 	.byte	0x04, 0x17
        /*001a*/ 	.short	(.L_35 - .L_34)
.L_34:
        /*001c*/ 	.word	0x00000000
        /*0020*/ 	.short	0x0002
        /*0022*/ 	.short	0x0010
        /*0024*/ 	.byte	0x00, 0xf0, 0x11, 0x00


	//----- nvinfo : EIATTR_KPARAM_INFO
	.align		4
.L_35:
        /*0028*/ 	.byte	0x04, 0x17
        /*002a*/ 	.short	(.L_37 - .L_36)
.L_36:
        /*002c*/ 	.word	0x00000000
        /*0030*/ 	.short	0x0001
        /*0032*/ 	.short	0x0008
        /*0034*/ 	.byte	0x00, 0xf5, 0x21, 0x00


	//----- nvinfo : EIATTR_KPARAM_INFO
	.align		4
.L_37:
        /*0038*/ 	.byte	0x04, 0x17
        /*003a*/ 	.short	(.L_39 - .L_38)
.L_38:
        /*003c*/ 	.word	0x00000000
        /*0040*/ 	.short	0x0000
        /*0042*/ 	.short	0x0000
        /*0044*/ 	.byte	0x00, 0xf5, 0x21, 0x00


	//----- nvinfo : EIATTR_SPARSE_MMA_MASK
	.align		4
.L_39:
        /*0048*/ 	.byte	0x03, 0x50
        /*004a*/ 	.short	0x0000


	//----- nvinfo : EIATTR_MAXREG_COUNT
	.align		4
        /*004c*/ 	.byte	0x03, 0x1b
        /*004e*/ 	.short	0x00ff


	//----- nvinfo : EIATTR_NUM_BARRIERS
	.align		4
        /*0050*/ 	.byte	0x02, 0x4c
        /*0052*/ 	.byte	0x01
	.zero		1


	//----- nvinfo : EIATTR_MERCURY_ISA_VERSION
	.align		4
        /*0054*/ 	.byte	0x03, 0x5f
        /*0056*/ 	.short	0x0101


	//----- nvinfo : EIATTR_VRC_CTA_INIT_COUNT
	.align		4
        /*0058*/ 	.byte	0x02, 0x4a
	.zero		1
	.zero		1


	//----- nvinfo : EIATTR_EXIT_INSTR_OFFSETS
	.align		4
        /*005c*/ 	.byte	0x04, 0x1c
        /*005e*/ 	.short	(.L_41 - .L_40)


	//   ....[0]....
.L_40:
        /*0060*/ 	.word	0x000001b0


	//   ....[1]....
        /*0064*/ 	.word	0x00000200


	//----- nvinfo : EIATTR_CRS_STACK_SIZE
	.align		4
.L_41:
        /*0068*/ 	.byte	0x04, 0x1e
        /*006a*/ 	.short	(.L_43 - .L_42)
.L_42:
        /*006c*/ 	.word	0x00000000


	//----- nvinfo : EIATTR_CBANK_PARAM_SIZE
	.align		4
.L_43:
        /*0070*/ 	.byte	0x03, 0x19
        /*0072*/ 	.short	0x0018


	//----- nvinfo : EIATTR_PARAM_CBANK
	.align		4
        /*0074*/ 	.byte	0x04, 0x0a
        /*0076*/ 	.short	(.L_45 - .L_44)
	.align		4
.L_44:
        /*0078*/ 	.word	index@(.nv.constant0._Z12count_kernelPiS_ii)
        /*007c*/ 	.short	0x0380
        /*007e*/ 	.short	0x0018


	//----- nvinfo : EIATTR_SW_WAR
	.align		4
.L_45:
        /*0080*/ 	.byte	0x04, 0x36
        /*0082*/ 	.short	(.L_47 - .L_46)
.L_46:
        /*0084*/ 	.word	0x00000008
.L_47:


//--------------------- .nv.callgraph             --------------------------
	.section	.nv.callgraph,"",@"SHT_CUDA_CALLGRAPH"
	.align	4
	.sectionentsize	8
	.align		4
        /*0000*/ 	.word	0x00000000
	.align		4
        /*0004*/ 	.word	0xffffffff
	.align		4
        /*0008*/ 	.word	0x00000000
	.align		4
        /*000c*/ 	.word	0xfffffffe
	.align		4
        /*0010*/ 	.word	0x00000000
	.align		4
        /*0014*/ 	.word	0xfffffffd
	.align		4
        /*0018*/ 	.word	0x00000000
	.align		4
        /*001c*/ 	.word	0xfffffffc


//--------------------- .text._Z14scatter_kernelPiS_S_ii --------------------------
	.section	.text._Z14scatter_kernelPiS_S_ii,"ax",@progbits
	.align	128
        .global         _Z14scatter_kernelPiS_S_ii
        .type           _Z14scatter_kernelPiS_S_ii,@function
        .size           _Z14scatter_kernelPiS_S_ii,(.L_x_4 - _Z14scatter_kernelPiS_S_ii)
        .other          _Z14scatter_kernelPiS_S_ii,@"STO_CUDA_ENTRY STV_DEFAULT"
_Z14scatter_kernelPiS_S_ii:
.text._Z14scatter_kernelPiS_S_ii:
[----:B------:R-:W-:Y:S01]  /*0000*/  LDC R1, c[0x0][0x37c] ;  /* 0x0000df00ff017b82 */ /* 0x000fe20000000800 */
[----:B------:R-:W0:Y:S07]  /*0010*/  S2R R0, SR_TID.X ;  /* 0x0000000000007919 */ /* 0x000e2e0000002100 */
[----:B------:R-:W0:Y:S01]  /*0020*/  S2UR UR4, SR_CTAID.X ;  /* 0x00000000000479c3 */ /* 0x000e220000002500 */
[----:B------:R-:W1:Y:S07]  /*0030*/  LDCU UR5, c[0x0][0x398] ;  /* 0x00007300ff0577ac */ /* 0x000e6e0008000800 */
[----:B------:R-:W0:Y:S02]  /*0040*/  LDC R5, c[0x0][0x360] ;  /* 0x0000d800ff057b82 */ /* 0x000e240000000800 */
[----:B0-----:R-:W-:-:S05]  /*0050*/  IMAD R5, R5, UR4, R0 ;  /* 0x0000000405057c24 */ /* 0x001fca000f8e0200 */
[----:B-1----:R-:W-:-:S13]  /*0060*/  ISETP.GE.AND P0, PT, R5, UR5, PT ;  /* 0x0000000505007c0c */ /* 0x002fda000bf06270 */
[----:B------:R-:W-:Y:S05]  /*0070*/  @P0 EXIT ;  /* 0x000000000000094d */ /* 0x000fea0003800000 */
[----:B------:R-:W0:Y:S01]  /*0080*/  LDC.64 R2, c[0x0][0x380] ;  /* 0x0000e000ff027b82 */ /* 0x000e220000000a00 */
[----:B------:R-:W1:Y:S01]  /*0090*/  LDCU.64 UR4, c[0x0][0x358] ;  /* 0x00006b00ff0477ac */ /* 0x000e620008000a00 */
[----:B------:R-:W2:Y:S01]  /*00a0*/  LDCU UR6, c[0x0][0x39c] ;  /* 0x00007380ff0677ac */ /* 0x000ea20008000800 */
[----:B------:R-:W3:Y:S01]  /*00b0*/  LDCU.64 UR8, c[0x0][0x390] ;  /* 0x00007200ff0877ac */ /* 0x000ee20008000a00 */
[----:B0-----:R-:W-:-:S04]  /*00c0*/  IMAD.WIDE R2, R5, 0x4, R2 ;  /* 0x0000000405027825 */ /* 0x001fc800078e0202 */
[----:B------:R-:W0:Y:S01]  /*00d0*/  LDC.64 R4, c[0x0][0x388] ;  /* 0x0000e200ff047b82 */ /* 0x000e220000000a00 */
[----:B-1----:R-:W2:Y:S01]  /*00e0*/  LDG.E R0, desc[UR4][R2.64] ;  /* 0x0000000402007981 */ /* 0x002ea2000c1e1900 */
[----:B------:R-:W-:Y:S01]  /*00f0*/  IMAD.MOV.U32 R11, RZ, RZ, 0x1 ;  /* 0x00000001ff0b7424 */ /* 0x000fe200078e00ff */
[----:B--2---:R-:W-:-:S05]  /*0100*/  SHF.R.S32.HI R0, RZ, UR6, R0 ;  /* 0x00000006ff007c19 */ /* 0x004fca0008011400 */
[----:B------:R-:W-:-:S05]  /*0110*/  IMAD.SHL.U32 R0, R0, 0x4, RZ ;  /* 0x0000000400007824 */ /* 0x000fca00078e00ff */
[----:B------:R-:W-:-:S04]  /*0120*/  LOP3.LUT R0, R0, 0x3c, RZ, 0xc0, !PT ;  /* 0x0000003c00007812 */ /* 0x000fc800078ec0ff */
[----:B---3--:R-:W-:-:S04]  /*0130*/  IADD3 R6, P0, PT, R0, UR8, RZ ;  /* 0x0000000800067c10 */ /* 0x008fc8000ff1e0ff */
[----:B------:R-:W-:-:S06]  /*0140*/  IADD3.X R7, PT, PT, RZ, UR9, RZ, P0, !PT ;  /* 0x00000009ff077c10 */ /* 0x000fcc00087fe4ff */
[----:B------:R-:W0:Y:S04]  /*0150*/  ATOMG.E.ADD.STRONG.GPU PT, R7, desc[UR4][R6.64], R11 ;  /* 0x8000000b060779a8 */ /* 0x000e2800081ef104 */
[----:B------:R-:W2:Y:S01]  /*0160*/  LDG.E R9, desc[UR4][R2.64] ;  /* 0x0000000402097981 */ /* 0x000ea2000c1e1900 */
[----:B0-----:R-:W-:-:S05]  /*0170*/  IMAD.WIDE R4, R7, 0x4, R4 ;  /* 0x0000000407047825 */ /* 0x001fca00078e0204 */
[----:B--2---:R-:W-:Y:S01]  /*0180*/  STG.E desc[UR4][R4.64], R9 ;  /* 0x0000000904007986 */ /* 0x004fe2000c101904 */
[----:B------:R-:W-:Y:S05]  /*0190*/  EXIT ;  /* 0x000000000000794d */ /* 0x000fea0003800000 */
.L_x_0:
[----:B------:R-:W-:-:S00]  /*01a0*/  BRA `(.L_x_0) ;  /* 0xfffffffc00fc7947 */ /* 0x000fc0000383ffff */
[----:B------:R-:W-:-:S00]  /*01b0*/  NOP ;  /* 0x0000000000007918 */ /* 0x000fc00000000000 */
        /* <DEDUP_REMOVED lines=12> */
.L_x_4:


//--------------------- .text._Z12count_kernelPiS_ii --------------------------
	.section	.text._Z12count_kernelPiS_ii,"ax",@progbits
	.align	128
        .global         _Z12count_kernelPiS_ii
        .type           _Z12count_kernelPiS_ii,@function
        .size           _Z12count_kernelPiS_ii,(.L_x_5 - _Z12count_kernelPiS_ii)
        .other          _Z12count_kernelPiS_ii,@"STO_CUDA_ENTRY STV_DEFAULT"
_Z12count_kernelPiS_ii:
.text._Z12count_kernelPiS_ii:
[----:B------:R-:W-:Y:S01]  /*0000*/  LDC R1, c[0x0][0x37c] ;  /* 0x0000df00ff017b82 */ /* 0x000fe20000000800 */
[----:B------:R-:W0:Y:S07]  /*0010*/  S2R R7, SR_TID.X ;  /* 0x0000000000077919 */ /* 0x000e2e0000002100 */
[----:B------:R-:W1:Y:S01]  /*0020*/  S2UR UR6, SR_CTAID.X ;  /* 0x00000000000679c3 */ /* 0x000e620000002500 */
[----:B------:R-:W2:Y:S01]  /*0030*/  LDCU UR7, c[0x0][0x390] ;  /* 0x00007200ff0777ac */ /* 0x000ea20008000800 */
[----:B------:R-:W-:Y:S01]  /*0040*/  BSSY.RECONVERGENT B0, `(.L_x_1) ;  /* 0x0000015000007945 */ /* 0x000fe20003800200 */
[----:B------:R-:W-:-:S05]  /*0050*/  UMOV UR4, 0x400 ;  /* 0x0000040000047882 */ /* 0x000fca0000000000 */
[----:B------:R-:W1:Y:S08]  /*0060*/  LDC R0, c[0x0][0x360] ;  /* 0x0000d800ff007b82 */ /* 0x000e700000000800 */
[----:B------:R-:W3:Y:S01]  /*0070*/  S2UR UR5, SR_CgaCtaId ;  /* 0x00000000000579c3 */ /* 0x000ee20000008800 */
[----:B0-----:R-:W-:Y:S01]  /*0080*/  ISETP.GT.U32.AND P0, PT, R7, 0xf, PT ;  /* 0x0000000f0700780c */ /* 0x001fe20003f04070 */
[----:B-1----:R-:W-:-:S05]  /*0090*/  IMAD R5, R0, UR6, R7 ;  /* 0x0000000600057c24 */ /* 0x002fca000f8e0207 */
[----:B--2---:R-:W-:Y:S01]  /*00a0*/  ISETP.GE.AND P1, PT, R5, UR7, PT ;  /* 0x0000000705007c0c */ /* 0x004fe2000bf26270 */
[----:B------:R-:W0:Y:S01]  /*00b0*/  LDCU.64 UR6, c[0x0][0x358] ;  /* 0x00006b00ff0677ac */ /* 0x000e220008000a00 */
[----:B---3--:R-:W-:-:S06]  /*00c0*/  ULEA UR4, UR5, UR4, 0x18 ;  /* 0x0000000405047291 */ /* 0x008fcc000f8ec0ff */
[----:B------:R-:W-:-:S05]  /*00d0*/  LEA R0, R7, UR4, 0x2 ;  /* 0x0000000407007c11 */ /* 0x000fca000f8e10ff */
[----:B------:R1:W-:Y:S01]  /*00e0*/  @!P0 STS [R0], RZ ;  /* 0x000000ff00008388 */ /* 0x0003e20000000800 */
[----:B------:R-:W-:Y:S06]  /*00f0*/  BAR.SYNC.DEFER_BLOCKING 0x0 ;  /* 0x0000000000007b1d */ /* 0x000fec0000010000 */
[----:B------:R-:W-:Y:S05]  /*0100*/  @P1 BRA `(.L_x_2) ;  /* 0x0000000000201947 */ /* 0x000fea0003800000 */
[----:B------:R-:W2:Y:S01]  /*0110*/  LDC.64 R2, c[0x0][0x380] ;  /* 0x0000e000ff027b82 */ /* 0x000ea20000000a00 */
[----:B------:R-:W3:Y:S01]  /*0120*/  LDCU UR5, c[0x0][0x394] ;  /* 0x00007280ff0577ac */ /* 0x000ee20008000800 */
[----:B--2---:R-:W-:-:S06]  /*0130*/  IMAD.WIDE R2, R5, 0x4, R2 ;  /* 0x0000000405027825 */ /* 0x004fcc00078e0202 */
[----:B0-----:R-:W3:Y:S02]  /*0140*/  LDG.E R2, desc[UR6][R2.64] ;  /* 0x0000000602027981 */ /* 0x001ee4000c1e1900 */
[----:B---3--:R-:W-:-:S05]  /*0150*/  SHF.R.S32.HI R4, RZ, UR5, R2 ;  /* 0x00000005ff047c19 */ /* 0x008fca0008011402 */
[----:B------:R-:W-:-:S05]  /*0160*/  IMAD.SHL.U32 R4, R4, 0x4, RZ ;  /* 0x0000000404047824 */ /* 0x000fca00078e00ff */
[----:B------:R-:W-:-:S05]  /*0170*/  LOP3.LUT R4, R4, 0x3c, RZ, 0xc0, !PT ;  /* 0x0000003c04047812 */ /* 0x000fca00078ec0ff */
[----:B------:R2:W-:Y:S02]  /*0180*/  ATOMS.POPC.INC.32 RZ, [R4+UR4] ;  /* 0x0000000004ff7f8c */ /* 0x0005e4000d800004 */
.L_x_2:
[----:B0-----:R-:W-:Y:S05]  /*0190*/  BSYNC.RECONVERGENT B0 ;  /* 0x0000000000007941 */ /* 0x001fea0003800200 */
.L_x_1:
[----:B------:R-:W-:Y:S06]  /*01a0*/  BAR.SYNC.DEFER_BLOCKING 0x0 ;  /* 0x0000000000007b1d */ /* 0x000fec0000010000 */
[----:B------:R-:W-:Y:S05]  /*01b0*/  @P0 EXIT ;  /* 0x000000000000094d */ /* 0x000fea0003800000 */
[----:B------:R-:W0:Y:S01]  /*01c0*/  LDS R5, [R0] ;  /* 0x0000000000057984 */ /* 0x000e220000000800 */
[----:B------:R-:W3:Y:S02]  /*01d0*/  LDC.64 R2, c[0x0][0x388] ;  /* 0x0000e200ff027b82 */ /* 0x000ee40000000a00 */
[----:B---3--:R-:W-:-:S05]  /*01e0*/  IMAD.WIDE.U32 R2, R7, 0x4, R2 ;  /* 0x0000000407027825 */ /* 0x008fca00078e0002 */
[----:B0-----:R-:W-:Y:S01]  /*01f0*/  REDG.E.ADD.STRONG.GPU desc[UR6][R2.64], R5 ;  /* 0x000000050200798e */ /* 0x001fe2000c12e106 */
[----:B------:R-:W-:Y:S05]  /*0200*/  EXIT ;  /* 0x000000000000794d */ /* 0x000fea0003800000 */
.L_x_3:
        /* <DEDUP_REMOVED lines=15> */
.L_x_5:


//--------------------- .nv.shared.reserved.0     --------------------------
	.section	.nv.shared.reserved.0,"aw",@nobits
	.weak		__nv_reservedSMEM_offset_0_alias
	.size		__nv_reservedSMEM_offset_0_alias, 0, 64
	.other		__nv_reservedSMEM_offset_0_alias,@"STO_CUDA_RESERVED_SHARED STV_DEFAULT"
__nv_reservedSMEM_offset_0_alias:
	.zero		0
	.zero		64


//--------------------- .nv.shared._Z12count_kernelPiS_ii --------------------------
	.section	.nv.shared._Z12count_kernelPiS_ii,"aw",@nobits
	.sectionflags	@""
	.align	4
.nv.shared._Z12count_kernelPiS_ii:
	.zero		1088


//--------------------- .nv.constant0._Z14scatter_kernelPiS_S_ii --------------------------
	.section	.nv.constant0._Z14scatter_kernelPiS_S_ii,"a",@progbits
	.sectionflags	@""
	.align	4
.nv.constant0._Z14scatter_kernelPiS_S_ii:
	.zero		928


//--------------------- .nv.constant0._Z12count_kernelPiS_ii --------------------------
	.section	.nv.constant0._Z12count_kernelPiS_ii,"a",@progbits
	.sectionflags	@""
	.align	4
.nv.constant0._Z12count_kernelPiS_ii:
	.zero		920


//--------------------- SYMBOLS --------------------------

	.type		.nv.reservedSmem.offset0,@object
	.size		.nv.reservedSmem.offset0,0x4
	.type		.nv.reservedSmem.cap,@object
	.size		.nv.reservedSmem.cap,0x4
